	.headerflags	@"EF_CUDA_TEXMODE_UNIFIED EF_CUDA_64BIT_ADDRESS EF_CUDA_ACCELERATORS EF_CUDA_SM90 EF_CUDA_VIRTUAL_SM(EF_CUDA_SM90)"
	.elftype	@"ET_EXEC"


//--------------------- .nv.info                  --------------------------
	.section	.nv.info,"",@"SHT_CUDA_INFO"
	.align	4


	//----- nvinfo : EIATTR_REGCOUNT
	.align		4
        /*0000*/ 	.byte	0x04, 0x2f
        /*0002*/ 	.short	(.L_3 - .L_2)
	.align		4
.L_2:
        /*0004*/ 	.word	index@(triton_per_fused__weight_norm_interface_7)
        /*0008*/ 	.word	0x00000013


	//----- nvinfo : EIATTR_MIN_STACK_SIZE
	.align		4
.L_3:
        /*000c*/ 	.byte	0x04, 0x12
        /*000e*/ 	.short	(.L_5 - .L_4)
	.align		4
.L_4:
        /*0010*/ 	.word	index@(triton_per_fused__weight_norm_interface_7)
        /*0014*/ 	.word	0x00000000


	//----- nvinfo : EIATTR_FRAME_SIZE
	.align		4
.L_5:
        /*0018*/ 	.byte	0x04, 0x11
        /*001a*/ 	.short	(.L_7 - .L_6)
	.align		4
.L_6:
        /*001c*/ 	.word	index@(triton_per_fused__weight_norm_interface_7)
        /*0020*/ 	.word	0x00000000


	//----- nvinfo : EIATTR_MIN_STACK_SIZE
	.align		4
.L_7:
        /*0024*/ 	.byte	0x04, 0x12
        /*0026*/ 	.short	(.L_9 - .L_8)
	.align		4
.L_8:
        /*0028*/ 	.word	index@(triton_per_fused__weight_norm_interface_7)
        /*002c*/ 	.word	0x00000000
.L_9:


//--------------------- .nv.info.triton_per_fused__weight_norm_interface_7 --------------------------
	.section	.nv.info.triton_per_fused__weight_norm_interface_7,"",@"SHT_CUDA_INFO"
	.sectionflags	@""
	.align	4


	//----- nvinfo : EIATTR_CUDA_API_VERSION
	.align		4
        /*0000*/ 	.byte	0x04, 0x37
        /*0002*/ 	.short	(.L_11 - .L_10)
.L_10:
        /*0004*/ 	.word	0x0000007c


	//----- nvinfo : EIATTR_KPARAM_INFO
	.align		4
.L_11:
        /*0008*/ 	.byte	0x04, 0x17
        /*000a*/ 	.short	(.L_13 - .L_12)
.L_12:
        /*000c*/ 	.word	0x00000000
        /*0010*/ 	.short	0x0005
        /*0012*/ 	.short	0x0024
        /*0014*/ 	.byte	0x00, 0xf0, 0x11, 0x00


	//----- nvinfo : EIATTR_KPARAM_INFO
	.align		4
.L_13:
        /*0018*/ 	.byte	0x04, 0x17
        /*001a*/ 	.short	(.L_15 - .L_14)
.L_14:
        /*001c*/ 	.word	0x00000000
        /*0020*/ 	.short	0x0004
        /*0022*/ 	.short	0x0020
        /*0024*/ 	.byte	0x00, 0xf0, 0x11, 0x00


	//----- nvinfo : EIATTR_KPARAM_INFO
	.align		4
.L_15:
        /*0028*/ 	.byte	0x04, 0x17
        /*002a*/ 	.short	(.L_17 - .L_16)
.L_16:
        /*002c*/ 	.word	0x00000000
        /*0030*/ 	.short	0x0003
        /*0032*/ 	.short	0x0018
        /*0034*/ 	.byte	0x00, 0xf4, 0x21, 0x00


	//----- nvinfo : EIATTR_KPARAM_INFO
	.align		4
.L_17:
        /*0038*/ 	.byte	0x04, 0x17
        /*003a*/ 	.short	(.L_19 - .L_18)
.L_18:
        /*003c*/ 	.word	0x00000000
        /*0040*/ 	.short	0x0002
        /*0042*/ 	.short	0x0010
        /*0044*/ 	.byte	0x00, 0xf4, 0x21, 0x00


	//----- nvinfo : EIATTR_KPARAM_INFO
	.align		4
.L_19:
        /*0048*/ 	.byte	0x04, 0x17
        /*004a*/ 	.short	(.L_21 - .L_20)
.L_20:
        /*004c*/ 	.word	0x00000000
        /*0050*/ 	.short	0x0001
        /*0052*/ 	.short	0x0008
        /*0054*/ 	.byte	0x00, 0xf4, 0x21, 0x00


	//----- nvinfo : EIATTR_KPARAM_INFO
	.align		4
.L_21:
        /*0058*/ 	.byte	0x04, 0x17
        /*005a*/ 	.short	(.L_23 - .L_22)
.L_22:
        /*005c*/ 	.word	0x00000000
        /*0060*/ 	.short	0x0000
        /*0062*/ 	.short	0x0000
        /*0064*/ 	.byte	0x00, 0xf4, 0x21, 0x00


	//----- nvinfo : EIATTR_SPARSE_MMA_MASK
	.align		4
.L_23:
        /*0068*/ 	.byte	0x03, 0x50
        /*006a*/ 	.short	0x0000


	//----- nvinfo : EIATTR_MAXREG_COUNT
	.align		4
        /*006c*/ 	.byte	0x03, 0x1b
        /*006e*/ 	.short	0x00ff


	//----- nvinfo : EIATTR_COOP_GROUP_MASK_REGIDS
	.align		4
        /*0070*/ 	.byte	0x04, 0x29
        /*0072*/ 	.short	(.L_25 - .L_24)


	//   ....[0]....
.L_24:
        /*0074*/ 	.word	0xffffffff


	//   ....[1]....
        /*0078*/ 	.word	0xffffffff


	//   ....[2]....
        /*007c*/ 	.word	0xffffffff


	//   ....[3]....
        /*0080*/ 	.word	0xffffffff


	//   ....[4]....
        /*0084*/ 	.word	0xffffffff


	//   ....[5]....
        /*0088*/ 	.word	0xffffffff


	//   ....[6]....
        /*008c*/ 	.word	0xffffffff


	//   ....[7]....
        /*0090*/ 	.word	0xffffffff


	//----- nvinfo : EIATTR_COOP_GROUP_INSTR_OFFSETS
	.align		4
.L_25:
        /*0094*/ 	.byte	0x04, 0x28
        /*0096*/ 	.short	(.L_27 - .L_26)


	//   ....[0]....
.L_26:
        /*0098*/ 	.word	0x00000170


	//   ....[1]....
        /*009c*/ 	.word	0x00000190


	//   ....[2]....
        /*00a0*/ 	.word	0x000001d0


	//   ....[3]....
        /*00a4*/ 	.word	0x000001e0


	//   ....[4]....
        /*00a8*/ 	.word	0x00000210


	//   ....[5]....
        /*00ac*/ 	.word	0x00000220


	//   ....[6]....
        /*00b0*/ 	.word	0x00000250


	//   ....[7]....
        /*00b4*/ 	.word	0x00000260


	//----- nvinfo : EIATTR_EXIT_INSTR_OFFSETS
	.align		4
.L_27:
        /*00b8*/ 	.byte	0x04, 0x1c
        /*00ba*/ 	.short	(.L_29 - .L_28)


	//   ....[0]....
.L_28:
        /*00bc*/ 	.word	0x000003b0


	//   ....[1]....
        /*00c0*/ 	.word	0x000003d0


	//----- nvinfo : EIATTR_REQNTID
	.align		4
.L_29:
        /*00c4*/ 	.byte	0x04, 0x10
        /*00c6*/ 	.short	(.L_31 - .L_30)
.L_30:
        /*00c8*/ 	.word	0x00000040
        /*00cc*/ 	.word	0x00000001
        /*00d0*/ 	.word	0x00000001


	//----- nvinfo : EIATTR_CBANK_PARAM_SIZE
	.align		4
.L_31:
        /*00d4*/ 	.byte	0x03, 0x19
        /*00d6*/ 	.short	0x0028


	//----- nvinfo : EIATTR_PARAM_CBANK
	.align		4
        /*00d8*/ 	.byte	0x04, 0x0a
        /*00da*/ 	.short	(.L_33 - .L_32)
	.align		4
.L_32:
        /*00dc*/ 	.word	index@(.nv.constant0.triton_per_fused__weight_norm_interface_7)
        /*00e0*/ 	.short	0x0210
        /*00e2*/ 	.short	0x0028


	//----- nvinfo : EIATTR_SW_WAR
	.align		4
.L_33:
        /*00e4*/ 	.byte	0x04, 0x36
        /*00e6*/ 	.short	(.L_35 - .L_34)
.L_34:
        /*00e8*/ 	.word	0x00000008
.L_35:


//--------------------- .nv.callgraph             --------------------------
	.section	.nv.callgraph,"",@"SHT_CUDA_CALLGRAPH"
	.align	4
	.sectionentsize	8
	.align		4
        /*0000*/ 	.word	0x00000000
	.align		4
        /*0004*/ 	.word	0xffffffff
	.align		4
        /*0008*/ 	.word	0x00000000
	.align		4
        /*000c*/ 	.word	0xfffffffe
	.align		4
        /*0010*/ 	.word	0x00000000
	.align		4
        /*0014*/ 	.word	0xfffffffd
	.align		4
        /*0018*/ 	.word	0x00000000
	.align		4
        /*001c*/ 	.word	0xfffffffc


//--------------------- .nv.constant4             --------------------------
	.section	.nv.constant4,"a",@progbits
	.align	8
	.align		8
.nv.constant4:
        /*0000*/ 	.dword	_$_str
	.align		8
        /*0008*/ 	.dword	_$_str_$_2


//--------------------- .text.triton_per_fused__weight_norm_interface_7 --------------------------
	.section	.text.triton_per_fused__weight_norm_interface_7,"ax",@progbits
	.sectionflags	@"SHF_BARRIERS=1"
	.align	128
        .global         triton_per_fused__weight_norm_interface_7
        .type           triton_per_fused__weight_norm_interface_7,@function
        .size           triton_per_fused__weight_norm_interface_7,(.L_x_1 - triton_per_fused__weight_norm_interface_7)
        .other          triton_per_fused__weight_norm_interface_7,@"STO_CUDA_ENTRY STV_DEFAULT"
triton_per_fused__weight_norm_interface_7:
.text.triton_per_fused__weight_norm_interface_7:
[----:B------:R-:W0:Y:S02]  /*0000*/  LDC R1, c[0x0][0x28] ;  /* 0x00000a00ff017b82 */ /* 0x000e240000000800 */
[----:B------:R-:W1:Y:S01]  /*0010*/  S2R R12, SR_TID.X ;  /* 0x00000000000c7919 */ /* 0x000e620000002100 */
[----:B------:R-:W2:Y:S01]  /*0020*/  LDC.64 R6, c[0x0][0x218] ;  /* 0x00008600ff067b82 */ /* 0x000ea20000000a00 */
[----:B------:R-:W-:Y:S01]  /*0030*/  CS2R R4, SRZ ;  /* 0x0000000000047805 */ /* 0x000fe2000001ff00 */
[----:B------:R-:W-:Y:S01]  /*0040*/  ULDC.64 UR4, c[0x0][0x208] ;  /* 0x0000820000047ab9 */ /* 0x000fe20000000a00 */
[----:B------:R-:W3:Y:S05]  /*0050*/  S2R R2, SR_CTAID.X ;  /* 0x0000000000027919 */ /* 0x000eea0000002500 */
[----:B------:R-:W4:Y:S01]  /*0060*/  LDC.64 R8, c[0x0][0x220] ;  /* 0x00008800ff087b82 */ /* 0x000f220000000a00 */
[----:B-1----:R-:W-:-:S02]  /*0070*/  LOP3.LUT R3, R12, 0xf, RZ, 0xc0, !PT ;  /* 0x0000000f0c037812 */ /* 0x002fc400078ec0ff */
[C---:B---3--:R-:W-:Y:S02]  /*0080*/  ISETP.GE.AND P0, PT, R2.reuse, 0x10, PT ;  /* 0x000000100200780c */ /* 0x048fe40003f06270 */
[----:B------:R-:W-:-:S05]  /*0090*/  LEA R0, R2, R3, 0x4 ;  /* 0x0000000302007211 */ /* 0x000fca00078e20ff */
[----:B--2---:R-:W-:-:S06]  /*00a0*/  IMAD.WIDE R6, R0, 0x4, R6 ;  /* 0x0000000400067825 */ /* 0x004fcc00078e0206 */
[----:B------:R-:W2:Y:S04]  /*00b0*/  @!P0 LDG.E R4, desc[UR4][R6.64] ;  /* 0x0000000406048981 */ /* 0x000ea8000c1e1900 */
[----:B------:R-:W3:Y:S01]  /*00c0*/  @!P0 LDG.E R5, desc[UR4][R6.64] ;  /* 0x0000000406058981 */ /* 0x000ee2000c1e1900 */
[----:B------:R-:W-:Y:S01]  /*00d0*/  HFMA2.MMA R3, -RZ, RZ, 0, 0 ;  /* 0x00000000ff037435 */ /* 0x000fe200000001ff */
[----:B----4-:R-:W-:-:S09]  /*00e0*/  IMAD.WIDE R8, R2, 0x4, R8 ;  /* 0x0000000402087825 */ /* 0x010fd200078e0208 */
[----:B------:R1:W4:Y:S01]  /*00f0*/  @!P0 LDG.E.EL R3, desc[UR4][R8.64] ;  /* 0x0000000408038981 */ /* 0x000322000c2e1900 */
[----:B------:R-:W-:Y:S01]  /*0100*/  BAR.SYNC.DEFER_BLOCKING 0x0 ;  /* 0x0000000000007b1d */ /* 0x000fe20000010000 */
[----:B--2---:R-:W-:Y:S02]  /*0110*/  SEL R4, R4, RZ, !P0 ;  /* 0x000000ff04047207 */ /* 0x004fe40004000000 */
[----:B---3--:R-:W-:-:S03]  /*0120*/  SEL R5, R5, RZ, !P0 ;  /* 0x000000ff05057207 */ /* 0x008fc60004000000 */
[----:B------:R-:W-:Y:S02]  /*0130*/  FMUL R10, R4, R4 ;  /* 0x00000004040a7220 */ /* 0x000fe40000400000 */
[----:B------:R-:W-:-:S03]  /*0140*/  FMUL R5, R5, R5 ;  /* 0x0000000505057220 */ /* 0x000fc60000400000 */
[----:B------:R-:W-:Y:S02]  /*0150*/  FSEL R10, R10, RZ, !P0 ;  /* 0x000000ff0a0a7208 */ /* 0x000fe40004000000 */
[----:B------:R-:W-:-:S03]  /*0160*/  FSEL R5, R5, RZ, !P0 ;  /* 0x000000ff05057208 */ /* 0x000fc60004000000 */
[----:B------:R-:W2:Y:S01]  /*0170*/  SHFL.BFLY PT, R11, R10, 0x8, 0x1f ;  /* 0x0d001f000a0b7f89 */ /* 0x000ea200000e0000 */
[----:B------:R-:W-:-:S03]  /*0180*/  LOP3.LUT P0, RZ, R12, 0x3f, RZ, 0xc0, !PT ;  /* 0x0000003f0cff7812 */ /* 0x000fc6000780c0ff */
[----:B------:R-:W3:Y:S01]  /*0190*/  SHFL.BFLY PT, R14, R5, 0x8, 0x1f ;  /* 0x0d001f00050e7f89 */ /* 0x000ee200000e0000 */
[----:B------:R-:W-:Y:S01]  /*01a0*/  ISETP.LT.AND P0, PT, R2, 0x10, !P0 ;  /* 0x000000100200780c */ /* 0x000fe20004701270 */
[----:B--2---:R-:W-:Y:S01]  /*01b0*/  FADD R11, R10, R11 ;  /* 0x0000000b0a0b7221 */ /* 0x004fe20000000000 */
[----:B---3--:R-:W-:-:S04]  /*01c0*/  FADD R14, R5, R14 ;  /* 0x0000000e050e7221 */ /* 0x008fc80000000000 */
[----:B------:R-:W2:Y:S04]  /*01d0*/  SHFL.BFLY PT, R6, R11, 0x4, 0x1f ;  /* 0x0c801f000b067f89 */ /* 0x000ea800000e0000 */
[----:B-1----:R-:W1:Y:S01]  /*01e0*/  SHFL.BFLY PT, R9, R14, 0x4, 0x1f ;  /* 0x0c801f000e097f89 */ /* 0x002e6200000e0000 */
[----:B--2---:R-:W-:Y:S01]  /*01f0*/  FADD R6, R11, R6 ;  /* 0x000000060b067221 */ /* 0x004fe20000000000 */
[----:B-1----:R-:W-:-:S04]  /*0200*/  FADD R13, R14, R9 ;  /* 0x000000090e0d7221 */ /* 0x002fc80000000000 */
[----:B------:R-:W1:Y:S04]  /*0210*/  SHFL.BFLY PT, R7, R6, 0x2, 0x1f ;  /* 0x0c401f0006077f89 */ /* 0x000e6800000e0000 */
[----:B------:R-:W2:Y:S01]  /*0220*/  SHFL.BFLY PT, R16, R13, 0x2, 0x1f ;  /* 0x0c401f000d107f89 */ /* 0x000ea200000e0000 */
[----:B-1----:R-:W-:Y:S01]  /*0230*/  FADD R7, R6, R7 ;  /* 0x0000000706077221 */ /* 0x002fe20000000000 */
[----:B--2---:R-:W-:-:S04]  /*0240*/  FADD R16, R13, R16 ;  /* 0x000000100d107221 */ /* 0x004fc80000000000 */
[----:B------:R-:W1:Y:S04]  /*0250*/  SHFL.BFLY PT, R8, R7, 0x1, 0x1f ;  /* 0x0c201f0007087f89 */ /* 0x000e6800000e0000 */
[----:B------:R-:W2:Y:S01]  /*0260*/  SHFL.BFLY PT, R5, R16, 0x1, 0x1f ;  /* 0x0c201f0010057f89 */ /* 0x000ea200000e0000 */
[----:B-1----:R-:W-:Y:S02]  /*0270*/  FADD R10, R7, R8 ;  /* 0x00000008070a7221 */ /* 0x002fe40000000000 */
[----:B------:R-:W1:Y:S02]  /*0280*/  LDC.64 R8, c[0x0][0x210] ;  /* 0x00008400ff087b82 */ /* 0x000e640000000a00 */
[----:B------:R-:W3:Y:S01]  /*0290*/  MUFU.SQRT R11, R10 ;  /* 0x0000000a000b7308 */ /* 0x000ee20000002000 */
[----:B--2---:R-:W-:-:S05]  /*02a0*/  FADD R5, R16, R5 ;  /* 0x0000000510057221 */ /* 0x004fca0000000000 */
[----:B------:R-:W2:Y:S02]  /*02b0*/  LDC.64 R6, c[0x0][0x228] ;  /* 0x00008a00ff067b82 */ /* 0x000ea40000000a00 */
[----:B------:R-:W-:Y:S01]  /*02c0*/  MUFU.SQRT R5, R5 ;  /* 0x0000000500057308 */ /* 0x000fe20000002000 */
[C---:B---3--:R-:W-:Y:S02]  /*02d0*/  FSETP.GT.AND P2, PT, R11.reuse, 8.50705917302346158658e+37, PT ;  /* 0x7e8000000b00780b */ /* 0x048fe40003f44000 */
[----:B------:R-:W-:-:S11]  /*02e0*/  FSETP.GEU.AND P1, PT, R11, 1.175494350822287508e-38, PT ;  /* 0x008000000b00780b */ /* 0x000fd60003f2e000 */
[----:B------:R-:W-:Y:S01]  /*02f0*/  @P2 FMUL R11, R11, 0.25 ;  /* 0x3e8000000b0b2820 */ /* 0x000fe20000400000 */
[----:B----4-:R-:W-:Y:S01]  /*0300*/  @P2 FMUL R3, R3, 0.25 ;  /* 0x3e80000003032820 */ /* 0x010fe20000400000 */
[----:B------:R-:W-:Y:S01]  /*0310*/  LOP3.LUT P2, RZ, R12, 0x30, RZ, 0xc0, !PT ;  /* 0x000000300cff7812 */ /* 0x000fe2000784c0ff */
[----:B--2---:R-:W-:-:S04]  /*0320*/  IMAD.WIDE R6, R0, 0x4, R6 ;  /* 0x0000000400067825 */ /* 0x004fc800078e0206 */
[----:B------:R-:W-:Y:S01]  /*0330*/  @!P1 FMUL R11, R11, 16777216 ;  /* 0x4b8000000b0b9820 */ /* 0x000fe20000400000 */
[----:B------:R-:W-:Y:S01]  /*0340*/  @!P1 FMUL R3, R3, 16777216 ;  /* 0x4b80000003039820 */ /* 0x000fe20000400000 */
[----:B------:R-:W-:Y:S02]  /*0350*/  ISETP.LT.AND P1, PT, R2, 0x10, !P2 ;  /* 0x000000100200780c */ /* 0x000fe40005721270 */
[----:B------:R-:W2:Y:S02]  /*0360*/  MUFU.RCP R14, R11 ;  /* 0x0000000b000e7308 */ /* 0x000ea40000001000 */
[----:B--2---:R-:W-:Y:S01]  /*0370*/  FMUL R13, R14, R3 ;  /* 0x000000030e0d7220 */ /* 0x004fe20000400000 */
[----:B-1----:R-:W-:-:S04]  /*0380*/  IMAD.WIDE R2, R2, 0x4, R8 ;  /* 0x0000000402027825 */ /* 0x002fc800078e0208 */
[----:B------:R-:W-:Y:S01]  /*0390*/  FMUL R13, R4, R13 ;  /* 0x0000000d040d7220 */ /* 0x000fe20000400000 */
[----:B------:R1:W-:Y:S03]  /*03a0*/  @P0 STG.E desc[UR4][R2.64], R5 ;  /* 0x0000000502000986 */ /* 0x0003e6000c101904 */
[----:B------:R-:W-:Y:S05]  /*03b0*/  @!P1 EXIT ;  /* 0x000000000000994d */ /* 0x000fea0003800000 */
[----:B------:R-:W-:Y:S01]  /*03c0*/  STG.E desc[UR4][R6.64], R13 ;  /* 0x0000000d06007986 */ /* 0x000fe2000c101904 */
[----:B------:R-:W-:Y:S05]  /*03d0*/  EXIT ;  /* 0x000000000000794d */ /* 0x000fea0003800000 */
.L_x_0:
[----:B------:R-:W-:-:S00]  /*03e0*/  BRA `(.L_x_0) ;  /* 0xfffffffc00fc7947 */ /* 0x000fc0000383ffff */
[----:B------:R-:W-:-:S00]  /*03f0*/  NOP ;  /* 0x0000000000007918 */ /* 0x000fc00000000000 */
        /* <DEDUP_REMOVED lines=8> */
.L_x_1:


//--------------------- .nv.global.init           --------------------------
	.section	.nv.global.init,"aw",@progbits
.nv.global.init:
	.type		_$_str,@object
	.size		_$_str,(_$_str_$_2 - _$_str)
_$_str:
        /*0000*/ 	.byte	0x5f, 0x5f, 0x43, 0x55, 0x44, 0x41, 0x5f, 0x46, 0x54, 0x5a, 0x00
	.type		_$_str_$_2,@object
	.size		_$_str_$_2,(.L_1 - _$_str_$_2)
_$_str_$_2:
        /*000b*/ 	.byte	0x5f, 0x5f, 0x43, 0x55, 0x44, 0x41, 0x5f, 0x50, 0x52, 0x45, 0x43, 0x5f, 0x53, 0x51, 0x52, 0x54
        /*001b*/ 	.byte	0x00
.L_1:


//--------------------- .nv.constant0.triton_per_fused__weight_norm_interface_7 --------------------------
	.section	.nv.constant0.triton_per_fused__weight_norm_interface_7,"a",@progbits
	.sectionflags	@""
	.align	4
.nv.constant0.triton_per_fused__weight_norm_interface_7:
	.zero		568
